	.headerflags	@"EF_CUDA_TEXMODE_UNIFIED EF_CUDA_64BIT_ADDRESS EF_CUDA_ACCELERATORS EF_CUDA_SM90 EF_CUDA_VIRTUAL_SM(EF_CUDA_SM90)"
	.elftype	@"ET_EXEC"


//--------------------- .nv.info                  --------------------------
	.section	.nv.info,"",@"SHT_CUDA_INFO"
	.align	4


	//----- nvinfo : EIATTR_REGCOUNT
	.align		4
        /*0000*/ 	.byte	0x04, 0x2f
        /*0002*/ 	.short	(.L_2 - .L_1)
	.align		4
.L_1:
        /*0004*/ 	.word	index@(triton_poi_fused_cat_33)
        /*0008*/ 	.word	0x00000014


	//----- nvinfo : EIATTR_MIN_STACK_SIZE
	.align		4
.L_2:
        /*000c*/ 	.byte	0x04, 0x12
        /*000e*/ 	.short	(.L_4 - .L_3)
	.align		4
.L_3:
        /*0010*/ 	.word	index@(triton_poi_fused_cat_33)
        /*0014*/ 	.word	0x00000000


	//----- nvinfo : EIATTR_FRAME_SIZE
	.align		4
.L_4:
        /*0018*/ 	.byte	0x04, 0x11
        /*001a*/ 	.short	(.L_6 - .L_5)
	.align		4
.L_5:
        /*001c*/ 	.word	index@(triton_poi_fused_cat_33)
        /*0020*/ 	.word	0x00000000


	//----- nvinfo : EIATTR_MIN_STACK_SIZE
	.align		4
.L_6:
        /*0024*/ 	.byte	0x04, 0x12
        /*0026*/ 	.short	(.L_8 - .L_7)
	.align		4
.L_7:
        /*0028*/ 	.word	index@(triton_poi_fused_cat_33)
        /*002c*/ 	.word	0x00000000
.L_8:


//--------------------- .nv.info.triton_poi_fused_cat_33 --------------------------
	.section	.nv.info.triton_poi_fused_cat_33,"",@"SHT_CUDA_INFO"
	.sectionflags	@""
	.align	4


	//----- nvinfo : EIATTR_CUDA_API_VERSION
	.align		4
        /*0000*/ 	.byte	0x04, 0x37
        /*0002*/ 	.short	(.L_10 - .L_9)
.L_9:
        /*0004*/ 	.word	0x0000007c


	//----- nvinfo : EIATTR_KPARAM_INFO
	.align		4
.L_10:
        /*0008*/ 	.byte	0x04, 0x17
        /*000a*/ 	.short	(.L_12 - .L_11)
.L_11:
        /*000c*/ 	.word	0x00000000
        /*0010*/ 	.short	0x0003
        /*0012*/ 	.short	0x0018
        /*0014*/ 	.byte	0x00, 0xf0, 0x11, 0x00


	//----- nvinfo : EIATTR_KPARAM_INFO
	.align		4
.L_12:
        /*0018*/ 	.byte	0x04, 0x17
        /*001a*/ 	.short	(.L_14 - .L_13)
.L_13:
        /*001c*/ 	.word	0x00000000
        /*0020*/ 	.short	0x0002
        /*0022*/ 	.short	0x0010
        /*0024*/ 	.byte	0x00, 0xf4, 0x21, 0x00


	//----- nvinfo : EIATTR_KPARAM_INFO
	.align		4
.L_14:
        /*0028*/ 	.byte	0x04, 0x17
        /*002a*/ 	.short	(.L_16 - .L_15)
.L_15:
        /*002c*/ 	.word	0x00000000
        /*0030*/ 	.short	0x0001
        /*0032*/ 	.short	0x0008
        /*0034*/ 	.byte	0x00, 0xf4, 0x21, 0x00


	//----- nvinfo : EIATTR_KPARAM_INFO
	.align		4
.L_16:
        /*0038*/ 	.byte	0x04, 0x17
        /*003a*/ 	.short	(.L_18 - .L_17)
.L_17:
        /*003c*/ 	.word	0x00000000
        /*0040*/ 	.short	0x0000
        /*0042*/ 	.short	0x0000
        /*0044*/ 	.byte	0x00, 0xf4, 0x21, 0x00


	//----- nvinfo : EIATTR_SPARSE_MMA_MASK
	.align		4
.L_18:
        /*0048*/ 	.byte	0x03, 0x50
        /*004a*/ 	.short	0x0000


	//----- nvinfo : EIATTR_MAXREG_COUNT
	.align		4
        /*004c*/ 	.byte	0x03, 0x1b
        /*004e*/ 	.short	0x00ff


	//----- nvinfo : EIATTR_EXIT_INSTR_OFFSETS
	.align		4
        /*0050*/ 	.byte	0x04, 0x1c
        /*0052*/ 	.short	(.L_20 - .L_19)


	//   ....[0]....
.L_19:
        /*0054*/ 	.word	0x00001130


	//----- nvinfo : EIATTR_REQNTID
	.align		4
.L_20:
        /*0058*/ 	.byte	0x04, 0x10
        /*005a*/ 	.short	(.L_22 - .L_21)
.L_21:
        /*005c*/ 	.word	0x00000080
        /*0060*/ 	.word	0x00000001
        /*0064*/ 	.word	0x00000001


	//----- nvinfo : EIATTR_CRS_STACK_SIZE
	.align		4
.L_22:
        /*0068*/ 	.byte	0x04, 0x1e
        /*006a*/ 	.short	(.L_24 - .L_23)
.L_23:
        /*006c*/ 	.word	0x00000000


	//----- nvinfo : EIATTR_CBANK_PARAM_SIZE
	.align		4
.L_24:
        /*0070*/ 	.byte	0x03, 0x19
        /*0072*/ 	.short	0x001c


	//----- nvinfo : EIATTR_PARAM_CBANK
	.align		4
        /*0074*/ 	.byte	0x04, 0x0a
        /*0076*/ 	.short	(.L_26 - .L_25)
	.align		4
.L_25:
        /*0078*/ 	.word	index@(.nv.constant0.triton_poi_fused_cat_33)
        /*007c*/ 	.short	0x0210
        /*007e*/ 	.short	0x001c


	//----- nvinfo : EIATTR_SW_WAR
	.align		4
.L_26:
        /*0080*/ 	.byte	0x04, 0x36
        /*0082*/ 	.short	(.L_28 - .L_27)
.L_27:
        /*0084*/ 	.word	0x00000008
.L_28:


//--------------------- .nv.callgraph             --------------------------
	.section	.nv.callgraph,"",@"SHT_CUDA_CALLGRAPH"
	.align	4
	.sectionentsize	8
	.align		4
        /*0000*/ 	.word	0x00000000
	.align		4
        /*0004*/ 	.word	0xffffffff
	.align		4
        /*0008*/ 	.word	0x00000000
	.align		4
        /*000c*/ 	.word	0xfffffffe
	.align		4
        /*0010*/ 	.word	0x00000000
	.align		4
        /*0014*/ 	.word	0xfffffffd
	.align		4
        /*0018*/ 	.word	0x00000000
	.align		4
        /*001c*/ 	.word	0xfffffffc


//--------------------- .nv.constant4             --------------------------
	.section	.nv.constant4,"a",@progbits
	.align	8
	.align		8
.nv.constant4:
        /*0000*/ 	.dword	_$_str


//--------------------- .text.triton_poi_fused_cat_33 --------------------------
	.section	.text.triton_poi_fused_cat_33,"ax",@progbits
	.align	128
        .global         triton_poi_fused_cat_33
        .type           triton_poi_fused_cat_33,@function
        .size           triton_poi_fused_cat_33,(.L_x_25 - triton_poi_fused_cat_33)
        .other          triton_poi_fused_cat_33,@"STO_CUDA_ENTRY STV_DEFAULT"
triton_poi_fused_cat_33:
.text.triton_poi_fused_cat_33:
[----:B------:R-:W0:Y:S02]  /*0000*/  LDC R1, c[0x0][0x28] ;  /* 0x00000a00ff017b82 */ /* 0x000e240000000800 */
[----:B------:R-:W1:Y:S01]  /*0010*/  S2R R0, SR_TID.X ;  /* 0x0000000000007919 */ /* 0x000e620000002100 */
[----:B------:R-:W-:Y:S01]  /*0020*/  ULDC.64 UR4, c[0x0][0x208] ;  /* 0x0000820000047ab9 */ /* 0x000fe20000000a00 */
[----:B------:R-:W-:Y:S01]  /*0030*/  BSSY B0, `(.L_x_0) ;  /* 0x0000011000007945 */ /* 0x000fe20003800000 */
[----:B------:R-:W-:Y:S01]  /*0040*/  CS2R R8, SRZ ;  /* 0x0000000000087805 */ /* 0x000fe2000001ff00 */
[----:B------:R-:W2:Y:S01]  /*0050*/  S2R R3, SR_CTAID.X ;  /* 0x0000000000037919 */ /* 0x000ea20000002500 */
[----:B-1----:R-:W-:-:S04]  /*0060*/  SHF.L.U32 R0, R0, 0x1, RZ ;  /* 0x0000000100007819 */ /* 0x002fc800000006ff */
[----:B------:R-:W-:-:S04]  /*0070*/  LOP3.LUT R0, R0, 0xfe, RZ, 0xc0, !PT ;  /* 0x000000fe00007812 */ /* 0x000fc800078ec0ff */
[----:B--2---:R-:W-:-:S04]  /*0080*/  LEA R4, R3, R0, 0x8 ;  /* 0x0000000003047211 */ /* 0x004fc800078e40ff */
[----:B------:R-:W-:-:S04]  /*0090*/  SHF.R.S32.HI R3, RZ, 0x1f, R4 ;  /* 0x0000001fff037819 */ /* 0x000fc80000011404 */
[----:B------:R-:W-:-:S04]  /*00a0*/  LEA.HI R3, R3, R4, RZ, 0x9 ;  /* 0x0000000403037211 */ /* 0x000fc800078f48ff */
[----:B------:R-:W-:Y:S02]  /*00b0*/  LOP3.LUT R5, R3, 0xfffffe00, RZ, 0xc0, !PT ;  /* 0xfffffe0003057812 */ /* 0x000fe400078ec0ff */
[----:B------:R-:W-:Y:S02]  /*00c0*/  SHF.R.S32.HI R6, RZ, 0x9, R3 ;  /* 0x00000009ff067819 */ /* 0x000fe40000011403 */
[----:B------:R-:W-:-:S04]  /*00d0*/  IADD3 R5, R4, -R5, RZ ;  /* 0x8000000504057210 */ /* 0x000fc80007ffe0ff */
[----:B------:R-:W-:Y:S02]  /*00e0*/  ISETP.GE.AND P0, PT, R5, 0x100, PT ;  /* 0x000001000500780c */ /* 0x000fe40003f06270 */
[----:B------:R-:W-:-:S11]  /*00f0*/  LEA R6, R6, R5, 0x8 ;  /* 0x0000000506067211 */ /* 0x000fd600078e40ff */
[----:B------:R-:W-:Y:S05]  /*0100*/  @P0 BRA `(.L_x_1) ;  /* 0x00000000000c0947 */ /* 0x000fea0003800000 */
[----:B------:R-:W1:Y:S02]  /*0110*/  LDC.64 R2, c[0x0][0x210] ;  /* 0x00008400ff027b82 */ /* 0x000e640000000a00 */
[----:B-1----:R-:W-:-:S05]  /*0120*/  IMAD.WIDE R2, R6, 0x4, R2 ;  /* 0x0000000406027825 */ /* 0x002fca00078e0202 */
[----:B------:R1:W5:Y:S02]  /*0130*/  LDG.E.EL.64 R8, desc[UR4][R2.64] ;  /* 0x0000000402087981 */ /* 0x000364000c2e1b00 */
.L_x_1:
[----:B------:R-:W-:Y:S05]  /*0140*/  BSYNC B0 ;  /* 0x0000000000007941 */ /* 0x000fea0003800000 */
.L_x_0:
[----:B-1---5:R-:W-:Y:S01]  /*0150*/  SEL R3, R8, RZ, !P0 ;  /* 0x000000ff08037207 */ /* 0x022fe20004000000 */
[----:B------:R-:W-:Y:S01]  /*0160*/  HFMA2.MMA R15, -RZ, RZ, 1.625, 0 ;  /* 0x3e800000ff0f7435 */ /* 0x000fe200000001ff */
[----:B------:R-:W-:Y:S01]  /*0170*/  SEL R2, R9, RZ, !P0 ;  /* 0x000000ff09027207 */ /* 0x000fe20004000000 */
[----:B------:R-:W-:Y:S02]  /*0180*/  BSSY B0, `(.L_x_2) ;  /* 0x000003d000007945 */ /* 0x000fe40003800000 */
[----:B------:R-:W-:Y:S02]  /*0190*/  FMUL R7, R3, 1.4426950216293334961 ;  /* 0x3fb8aa3b03077820 */ /* 0x000fe40000400000 */
[----:B------:R-:W-:-:S03]  /*01a0*/  FMUL R10, R2, 1.4426950216293334961 ;  /* 0x3fb8aa3b020a7820 */ /* 0x000fc60000400000 */
[----:B------:R-:W-:Y:S02]  /*01b0*/  FSETP.GEU.AND P1, PT, R7, -126, PT ;  /* 0xc2fc00000700780b */ /* 0x000fe40003f2e000 */
[----:B------:R-:W-:-:S11]  /*01c0*/  FSETP.GEU.AND P2, PT, R10, -126, PT ;  /* 0xc2fc00000a00780b */ /* 0x000fd60003f4e000 */
[----:B------:R-:W-:Y:S02]  /*01d0*/  @!P1 FMUL R7, R7, 0.5 ;  /* 0x3f00000007079820 */ /* 0x000fe40000400000 */
[----:B------:R-:W-:Y:S02]  /*01e0*/  @!P2 FMUL R10, R10, 0.5 ;  /* 0x3f0000000a0aa820 */ /* 0x000fe40000400000 */
[----:B------:R-:W1:Y:S08]  /*01f0*/  MUFU.EX2 R0, R7 ;  /* 0x0000000700007308 */ /* 0x000e700000000800 */
[----:B------:R-:W2:Y:S01]  /*0200*/  MUFU.EX2 R8, R10 ;  /* 0x0000000a00087308 */ /* 0x000ea20000000800 */
[----:B-1----:R-:W-:Y:S01]  /*0210*/  @!P1 FMUL R0, R0, R0 ;  /* 0x0000000000009220 */ /* 0x002fe20000400000 */
[----:B------:R-:W-:-:S03]  /*0220*/  FSETP.GT.AND P1, PT, R3, 20, PT ;  /* 0x41a000000300780b */ /* 0x000fc60003f24000 */
[C---:B------:R-:W-:Y:S01]  /*0230*/  FADD.FTZ.RZ R9, R0.reuse, 1 ;  /* 0x3f80000000097421 */ /* 0x040fe2000001c000 */
[----:B------:R-:W-:Y:S01]  /*0240*/  ISETP.GE.U32.AND P3, PT, R0, 0x7f800000, PT ;  /* 0x7f8000000000780c */ /* 0x000fe20003f66070 */
[----:B--2---:R-:W-:-:S03]  /*0250*/  @!P2 FMUL R8, R8, R8 ;  /* 0x000000080808a220 */ /* 0x004fc60000400000 */
[----:B------:R-:W-:Y:S01]  /*0260*/  IADD3 R9, R9, -0x3f400000, RZ ;  /* 0xc0c0000009097810 */ /* 0x000fe20007ffe0ff */
[----:B------:R-:W-:-:S03]  /*0270*/  FADD.FTZ.RZ R11, R8, 1 ;  /* 0x3f800000080b7421 */ /* 0x000fc6000001c000 */
[----:B------:R-:W-:Y:S02]  /*0280*/  LOP3.LUT R9, R9, 0xff800000, RZ, 0xc0, !PT ;  /* 0xff80000009097812 */ /* 0x000fe400078ec0ff */
[----:B------:R-:W-:Y:S02]  /*0290*/  ISETP.GE.U32.AND P2, PT, R8, 0x7f800000, PT ;  /* 0x7f8000000800780c */ /* 0x000fe40003f46070 */
[----:B------:R-:W-:Y:S02]  /*02a0*/  IADD3 R11, R11, -0x3f400000, RZ ;  /* 0xc0c000000b0b7810 */ /* 0x000fe40007ffe0ff */
[----:B------:R-:W-:Y:S02]  /*02b0*/  IADD3 R7, -R9, 0x40800000, RZ ;  /* 0x4080000009077810 */ /* 0x000fe40007ffe1ff */
[----:B------:R-:W-:Y:S02]  /*02c0*/  LOP3.LUT R11, R11, 0xff800000, RZ, 0xc0, !PT ;  /* 0xff8000000b0b7812 */ /* 0x000fe400078ec0ff */
[----:B------:R-:W-:Y:S01]  /*02d0*/  IADD3 R12, R0, -R9, RZ ;  /* 0x80000009000c7210 */ /* 0x000fe20007ffe0ff */
[----:B------:R-:W-:Y:S01]  /*02e0*/  FFMA.FTZ R13, R7, R15, -1 ;  /* 0xbf800000070d7423 */ /* 0x000fe2000001000f */
[----:B------:R-:W-:-:S02]  /*02f0*/  IADD3 R14, -R11, 0x40800000, RZ ;  /* 0x408000000b0e7810 */ /* 0x000fc40007ffe1ff */
[----:B------:R-:W-:Y:S01]  /*0300*/  IADD3 R10, R8, -R11, RZ ;  /* 0x8000000b080a7210 */ /* 0x000fe20007ffe0ff */
[----:B------:R-:W-:Y:S01]  /*0310*/  FADD R12, R12, R13 ;  /* 0x0000000d0c0c7221 */ /* 0x000fe20000000000 */
[----:B------:R-:W-:Y:S01]  /*0320*/  MOV R7, 0x3d39bf78 ;  /* 0x3d39bf7800077802 */ /* 0x000fe20000000f00 */
[----:B------:R-:W-:Y:S01]  /*0330*/  FFMA.FTZ R15, R14, R15, -1 ;  /* 0xbf8000000e0f7423 */ /* 0x000fe2000001000f */
[----:B------:R-:W-:Y:S02]  /*0340*/  I2FP.F32.S32 R11, R11 ;  /* 0x0000000b000b7245 */ /* 0x000fe40000201400 */
[----:B------:R-:W-:Y:S01]  /*0350*/  I2FP.F32.S32 R9, R9 ;  /* 0x0000000900097245 */ /* 0x000fe20000201400 */
[----:B------:R-:W-:Y:S01]  /*0360*/  FADD R10, R10, R15 ;  /* 0x0000000f0a0a7221 */ /* 0x000fe20000000000 */
[-C--:B------:R-:W-:Y:S01]  /*0370*/  FFMA.FTZ R13, R12, -R7.reuse, 0.10546888411045074463 ;  /* 0x3dd800120c0d7423 */ /* 0x080fe20000010807 */
[----:B------:R-:W-:Y:S02]  /*0380*/  FMUL R11, R11, 1.1920928955078125e-07 ;  /* 0x340000000b0b7820 */ /* 0x000fe40000400000 */
[----:B------:R-:W-:Y:S01]  /*0390*/  FFMA.FTZ R15, R10, -R7, 0.10546888411045074463 ;  /* 0x3dd800120a0f7423 */ /* 0x000fe20000010807 */
[----:B------:R-:W-:Y:S01]  /*03a0*/  FFMA.FTZ R13, R12, R13, -0.13229703903198242188 ;  /* 0xbe0778e00c0d7423 */ /* 0x000fe2000001000d */
[----:B------:R-:W-:-:S02]  /*03b0*/  FMUL R9, R9, 1.1920928955078125e-07 ;  /* 0x3400000009097820 */ /* 0x000fc40000400000 */
[----:B------:R-:W-:Y:S01]  /*03c0*/  FFMA.FTZ R15, R10, R15, -0.13229703903198242188 ;  /* 0xbe0778e00a0f7423 */ /* 0x000fe2000001000f */
[----:B------:R-:W-:-:S03]  /*03d0*/  FFMA.FTZ R13, R12, R13, 0.14491446316242218018 ;  /* 0x3e1464750c0d7423 */ /* 0x000fc6000001000d */
[----:B------:R-:W-:Y:S01]  /*03e0*/  FFMA.FTZ R15, R10, R15, 0.14491446316242218018 ;  /* 0x3e1464750a0f7423 */ /* 0x000fe2000001000f */
[----:B------:R-:W-:-:S03]  /*03f0*/  FFMA.FTZ R13, R12, R13, -0.16641564667224884033 ;  /* 0xbe2a68dd0c0d7423 */ /* 0x000fc6000001000d */
[----:B------:R-:W-:Y:S01]  /*0400*/  FFMA.FTZ R15, R10, R15, -0.16641564667224884033 ;  /* 0xbe2a68dd0a0f7423 */ /* 0x000fe2000001000f */
[----:B------:R-:W-:-:S03]  /*0410*/  FFMA.FTZ R13, R12, R13, 0.19988867640495300293 ;  /* 0x3e4caf9e0c0d7423 */ /* 0x000fc6000001000d */
[----:B------:R-:W-:Y:S01]  /*0420*/  FFMA.FTZ R15, R10, R15, 0.19988867640495300293 ;  /* 0x3e4caf9e0a0f7423 */ /* 0x000fe2000001000f */
[----:B------:R-:W-:-:S03]  /*0430*/  FFMA.FTZ R13, R12, R13, -0.25000196695327758789 ;  /* 0xbe8000420c0d7423 */ /* 0x000fc6000001000d */
[----:B------:R-:W-:Y:S01]  /*0440*/  FFMA.FTZ R15, R10, R15, -0.25000196695327758789 ;  /* 0xbe8000420a0f7423 */ /* 0x000fe2000001000f */
[----:B------:R-:W-:-:S03]  /*0450*/  FFMA.FTZ R13, R12, R13, 0.33333510160446166992 ;  /* 0x3eaaaae60c0d7423 */ /* 0x000fc6000001000d */
[----:B------:R-:W-:Y:S01]  /*0460*/  FFMA.FTZ R15, R10, R15, 0.33333510160446166992 ;  /* 0x3eaaaae60a0f7423 */ /* 0x000fe2000001000f */
[----:B------:R-:W-:-:S03]  /*0470*/  FFMA.FTZ R13, R12, R13, -0.5 ;  /* 0xbf0000000c0d7423 */ /* 0x000fc6000001000d */
[----:B------:R-:W-:Y:S01]  /*0480*/  FFMA.FTZ R15, R10, R15, -0.5 ;  /* 0xbf0000000a0f7423 */ /* 0x000fe2000001000f */
[----:B------:R-:W-:-:S03]  /*0490*/  FMUL R13, R12, R13 ;  /* 0x0000000d0c0d7220 */ /* 0x000fc60000400000 */
[----:B------:R-:W-:Y:S01]  /*04a0*/  FMUL R15, R10, R15 ;  /* 0x0000000f0a0f7220 */ /* 0x000fe20000400000 */
[----:B------:R-:W-:-:S03]  /*04b0*/  FFMA.FTZ R12, R12, R13, R12 ;  /* 0x0000000d0c0c7223 */ /* 0x000fc6000001000c */
[----:B------:R-:W-:Y:S01]  /*04c0*/  FFMA.FTZ R10, R10, R15, R10 ;  /* 0x0000000f0a0a7223 */ /* 0x000fe2000001000a */
[----:B------:R-:W-:-:S03]  /*04d0*/  FFMA.FTZ R12, R9, 0.69314718246459960938, R12 ;  /* 0x3f317218090c7823 */ /* 0x000fc6000001000c */
[----:B------:R-:W-:Y:S01]  /*04e0*/  FFMA.FTZ R11, R11, 0.69314718246459960938, R10 ;  /* 0x3f3172180b0b7823 */ /* 0x000fe2000001000a */
[----:B------:R-:W-:Y:S06]  /*04f0*/  @!P3 BRA `(.L_x_3) ;  /* 0x000000000014b947 */ /* 0x000fec0003800000 */
[C---:B------:R-:W-:Y:S02]  /*0500*/  ISETP.GE.AND P3, PT, R0.reuse, -0x407fffff, PT ;  /* 0xbf8000010000780c */ /* 0x040fe40003f66270 */
[----:B------:R-:W-:-:S11]  /*0510*/  FSETP.NEU.AND P4, PT, R0, RZ, PT ;  /* 0x000000ff0000720b */ /* 0x000fd60003f8d000 */
[----:B------:R-:W-:-:S05]  /*0520*/  @P3 MOV R9, 0x7f800000 ;  /* 0x7f80000000093802 */ /* 0x000fca0000000f00 */
[----:B------:R-:W-:-:S05]  /*0530*/  @P3 FFMA.FTZ R12, R0, R9, +INF ;  /* 0x7f800000000c3423 */ /* 0x000fca0000010009 */
[----:B------:R-:W-:-:S07]  /*0540*/  FSEL R12, R12, -RZ, P4 ;  /* 0x800000ff0c0c7208 */ /* 0x000fce0002000000 */
.L_x_3:
[----:B------:R-:W-:Y:S05]  /*0550*/  BSYNC B0 ;  /* 0x0000000000007941 */ /* 0x000fea0003800000 */
.L_x_2:
[----:B------:R-:W-:Y:S04]  /*0560*/  BSSY B0, `(.L_x_4) ;  /* 0x0000007000007945 */ /* 0x000fe80003800000 */
[----:B------:R-:W-:Y:S05]  /*0570*/  @!P2 BRA `(.L_x_5) ;  /* 0x000000000014a947 */ /* 0x000fea0003800000 */
[C---:B------:R-:W-:Y:S02]  /*0580*/  ISETP.GE.AND P2, PT, R8.reuse, -0x407fffff, PT ;  /* 0xbf8000010800780c */ /* 0x040fe40003f46270 */
[----:B------:R-:W-:-:S11]  /*0590*/  FSETP.NEU.AND P3, PT, R8, RZ, PT ;  /* 0x000000ff0800720b */ /* 0x000fd60003f6d000 */
[----:B------:R-:W-:-:S05]  /*05a0*/  @P2 MOV R9, 0x7f800000 ;  /* 0x7f80000000092802 */ /* 0x000fca0000000f00 */
[----:B------:R-:W-:-:S05]  /*05b0*/  @P2 FFMA.FTZ R11, R8, R9, +INF ;  /* 0x7f800000080b2423 */ /* 0x000fca0000010009 */
[----:B------:R-:W-:-:S07]  /*05c0*/  FSEL R11, R11, -RZ, P3 ;  /* 0x800000ff0b0b7208 */ /* 0x000fce0001800000 */
.L_x_5:
[----:B------:R-:W-:Y:S05]  /*05d0*/  BSYNC B0 ;  /* 0x0000000000007941 */ /* 0x000fea0003800000 */
.L_x_4:
[----:B------:R-:W-:Y:S01]  /*05e0*/  FSEL R13, R3, R12, P1 ;  /* 0x0000000c030d7208 */ /* 0x000fe20000800000 */
[----:B------:R-:W-:Y:S01]  /*05f0*/  BSSY B0, `(.L_x_6) ;  /* 0x0000017000007945 */ /* 0x000fe20003800000 */
[----:B------:R-:W-:-:S03]  /*0600*/  FSETP.GT.AND P1, PT, R2, 20, PT ;  /* 0x41a000000200780b */ /* 0x000fc60003f24000 */
[----:B------:R-:W-:Y:S01]  /*0610*/  FADD.FTZ R12, |R13|, -RZ ;  /* 0x800000ff0d0c7221 */ /* 0x000fe20000010200 */
[----:B------:R-:W-:-:S04]  /*0620*/  FSEL R9, R2, R11, P1 ;  /* 0x0000000b02097208 */ /* 0x000fc80000800000 */
[----:B------:R-:W-:-:S13]  /*0630*/  FSETP.GE.AND P2, PT, R12, 0.60000002384185791016, PT ;  /* 0x3f19999a0c00780b */ /* 0x000fda0003f46000 */
[----:B------:R-:W-:Y:S05]  /*0640*/  @!P2 BRA `(.L_x_7) ;  /* 0x000000000028a947 */ /* 0x000fea0003800000 */
[C---:B------:R-:W-:Y:S01]  /*0650*/  FMUL R0, R12.reuse, 2.8853900432586669922 ;  /* 0x4038aa3b0c007820 */ /* 0x040fe20000400000 */
[----:B------:R-:W-:Y:S01]  /*0660*/  HFMA2.MMA R11, -RZ, RZ, 1.875, 0 ;  /* 0x3f800000ff0b7435 */ /* 0x000fe200000001ff */
[----:B------:R-:W-:-:S04]  /*0670*/  FSETP.GE.AND P1, PT, R12, 9.010913848876953125, PT ;  /* 0x41102cb40c00780b */ /* 0x000fc80003f26000 */
[----:B------:R-:W1:Y:S02]  /*0680*/  MUFU.EX2 R0, R0 ;  /* 0x0000000000007308 */ /* 0x000e640000000800 */
[----:B-1----:R-:W-:-:S06]  /*0690*/  FADD R10, R0, 1 ;  /* 0x3f800000000a7421 */ /* 0x002fcc0000000000 */
[----:B------:R-:W1:Y:S02]  /*06a0*/  MUFU.RCP R10, R10 ;  /* 0x0000000a000a7308 */ /* 0x000e640000001000 */
[----:B-1----:R-:W-:-:S05]  /*06b0*/  FFMA.FTZ R8, R10, -2, R11 ;  /* 0xc00000000a087823 */ /* 0x002fca000001000b */
[----:B------:R-:W-:-:S04]  /*06c0*/  FSEL R8, R8, 1, !P1 ;  /* 0x3f80000008087808 */ /* 0x000fc80004800000 */
[----:B------:R-:W-:Y:S01]  /*06d0*/  LOP3.LUT R8, R8, 0x80000000, R13, 0xf8, !PT ;  /* 0x8000000008087812 */ /* 0x000fe200078ef80d */
[----:B------:R-:W-:Y:S06]  /*06e0*/  BRA `(.L_x_8) ;  /* 0x00000000001c7947 */ /* 0x000fec0003800000 */
.L_x_7:
[----:B------:R-:W-:Y:S01]  /*06f0*/  MOV R0, 0x3c80f082 ;  /* 0x3c80f08200007802 */ /* 0x000fe20000000f00 */
[----:B------:R-:W-:-:S04]  /*0700*/  FMUL R11, R13, R13 ;  /* 0x0000000d0d0b7220 */ /* 0x000fc80000400000 */
[----:B------:R-:W-:-:S04]  /*0710*/  FFMA.FTZ R0, R11, R0, -0.052303962409496307373 ;  /* 0xbd563cae0b007423 */ /* 0x000fc80000010000 */
[----:B------:R-:W-:-:S04]  /*0720*/  FFMA.FTZ R0, R11, R0, 0.1331529766321182251 ;  /* 0x3e0859410b007423 */ /* 0x000fc80000010000 */
[----:B------:R-:W-:-:S04]  /*0730*/  FFMA.FTZ R0, R11, R0, -0.33332768082618713379 ;  /* 0xbeaaa9ed0b007423 */ /* 0x000fc80000010000 */
[----:B------:R-:W-:-:S04]  /*0740*/  FFMA.FTZ R0, R11, R0, RZ ;  /* 0x000000000b007223 */ /* 0x000fc800000100ff */
[----:B------:R-:W-:-:S07]  /*0750*/  FFMA.FTZ R8, R13, R0, R13 ;  /* 0x000000000d087223 */ /* 0x000fce000001000d */
.L_x_8:
[----:B------:R-:W-:Y:S05]  /*0760*/  BSYNC B0 ;  /* 0x0000000000007941 */ /* 0x000fea0003800000 */
.L_x_6:
[----:B------:R-:W-:Y:S01]  /*0770*/  FADD.FTZ R12, |R9|, -RZ ;  /* 0x800000ff090c7221 */ /* 0x000fe20000010200 */
[----:B------:R-:W-:Y:S01]  /*0780*/  BSSY B0, `(.L_x_9) ;  /* 0x0000015000007945 */ /* 0x000fe20003800000 */
[----:B------:R-:W-:-:S03]  /*0790*/  SHF.R.S32.HI R13, RZ, 0x1f, R6 ;  /* 0x0000001fff0d7819 */ /* 0x000fc60000011406 */
        /* <DEDUP_REMOVED lines=12> */
.L_x_10:
[----:B------:R-:W-:Y:S01]  /*0860*/  MOV R0, 0x3c80f082 ;  /* 0x3c80f08200007802 */ /* 0x000fe20000000f00 */
[----:B------:R-:W-:-:S04]  /*0870*/  FMUL R11, R9, R9 ;  /* 0x00000009090b7220 */ /* 0x000fc80000400000 */
[----:B------:R-:W-:-:S04]  /*0880*/  FFMA.FTZ R0, R11, R0, -0.052303962409496307373 ;  /* 0xbd563cae0b007423 */ /* 0x000fc80000010000 */
[----:B------:R-:W-:-:S04]  /*0890*/  FFMA.FTZ R0, R11, R0, 0.1331529766321182251 ;  /* 0x3e0859410b007423 */ /* 0x000fc80000010000 */
[----:B------:R-:W-:-:S04]  /*08a0*/  FFMA.FTZ R0, R11, R0, -0.33332768082618713379 ;  /* 0xbeaaa9ed0b007423 */ /* 0x000fc80000010000 */
[----:B------:R-:W-:-:S04]  /*08b0*/  FFMA.FTZ R0, R11, R0, RZ ;  /* 0x000000000b007223 */ /* 0x000fc800000100ff */
[----:B------:R-:W-:-:S07]  /*08c0*/  FFMA.FTZ R9, R9, R0, R9 ;  /* 0x0000000009097223 */ /* 0x000fce0000010009 */
.L_x_11:
[----:B------:R-:W-:Y:S05]  /*08d0*/  BSYNC B0 ;  /* 0x0000000000007941 */ /* 0x000fea0003800000 */
.L_x_9:
[----:B------:R-:W-:Y:S01]  /*08e0*/  ISETP.GT.AND P1, PT, R5, 0xff, PT ;  /* 0x000000ff0500780c */ /* 0x000fe20003f24270 */
[----:B------:R-:W-:Y:S01]  /*08f0*/  ULDC.64 UR6, c[0x0][0x218] ;  /* 0x0000860000067ab9 */ /* 0x000fe20000000a00 */
[----:B------:R-:W-:Y:S01]  /*0900*/  BSSY B0, `(.L_x_12) ;  /* 0x0000006000007945 */ /* 0x000fe20003800000 */
[----:B------:R-:W-:-:S04]  /*0910*/  LEA R10, P2, R6, UR6, 0x2 ;  /* 0x00000006060a7c11 */ /* 0x000fc8000f8410ff */
[----:B------:R-:W-:Y:S02]  /*0920*/  LEA.HI.X R11, R6, UR7, R13, 0x2, P2 ;  /* 0x00000007060b7c11 */ /* 0x000fe400090f140d */
[----:B------:R-:W-:-:S04]  /*0930*/  CS2R R12, SRZ ;  /* 0x00000000000c7805 */ /* 0x000fc8000001ff00 */
[----:B------:R-:W-:Y:S05]  /*0940*/  @!P1 BRA `(.L_x_13) ;  /* 0x0000000000049947 */ /* 0x000fea0003800000 */
[----:B------:R1:W5:Y:S02]  /*0950*/  LDG.E.EL.64 R12, desc[UR4][R10.64+-0x400] ;  /* 0xfffc00040a0c7981 */ /* 0x000364000c2e1b00 */
.L_x_13:
[----:B------:R-:W-:Y:S05]  /*0960*/  BSYNC B0 ;  /* 0x0000000000007941 */ /* 0x000fea0003800000 */
.L_x_12:
[----:B-----5:R-:W-:Y:S01]  /*0970*/  SEL R5, R12, RZ, P1 ;  /* 0x000000ff0c057207 */ /* 0x020fe20000800000 */
[----:B------:R-:W-:Y:S01]  /*0980*/  BSSY B0, `(.L_x_14) ;  /* 0x000003e000007945 */ /* 0x000fe20003800000 */
[----:B------:R-:W-:-:S03]  /*0990*/  SEL R6, R13, RZ, P1 ;  /* 0x000000ff0d067207 */ /* 0x000fc60000800000 */
[----:B------:R-:W-:Y:S02]  /*09a0*/  FMUL R12, R5, 1.4426950216293334961 ;  /* 0x3fb8aa3b050c7820 */ /* 0x000fe40000400000 */
[----:B------:R-:W-:-:S03]  /*09b0*/  FMUL R14, R6, 1.4426950216293334961 ;  /* 0x3fb8aa3b060e7820 */ /* 0x000fc60000400000 */
[----:B------:R-:W-:Y:S02]  /*09c0*/  FSETP.GEU.AND P1, PT, R12, -126, PT ;  /* 0xc2fc00000c00780b */ /* 0x000fe40003f2e000 */
[----:B------:R-:W-:-:S11]  /*09d0*/  FSETP.GEU.AND P2, PT, R14, -126, PT ;  /* 0xc2fc00000e00780b */ /* 0x000fd60003f4e000 */
[----:B------:R-:W-:Y:S02]  /*09e0*/  @!P1 FMUL R12, R12, 0.5 ;  /* 0x3f0000000c0c9820 */ /* 0x000fe40000400000 */
[----:B------:R-:W-:Y:S02]  /*09f0*/  @!P2 FMUL R14, R14, 0.5 ;  /* 0x3f0000000e0ea820 */ /* 0x000fe40000400000 */
[----:B------:R-:W2:Y:S08]  /*0a00*/  MUFU.EX2 R0, R12 ;  /* 0x0000000c00007308 */ /* 0x000eb00000000800 */
[----:B-1----:R-:W1:Y:S01]  /*0a10*/  MUFU.EX2 R11, R14 ;  /* 0x0000000e000b7308 */ /* 0x002e620000000800 */
[----:B--2---:R-:W-:Y:S01]  /*0a20*/  @!P1 FMUL R0, R0, R0 ;  /* 0x0000000000009220 */ /* 0x004fe20000400000 */
[----:B------:R-:W-:-:S03]  /*0a30*/  FSETP.GT.AND P1, PT, R5, 20, PT ;  /* 0x41a000000500780b */ /* 0x000fc60003f24000 */
[C---:B------:R-:W-:Y:S01]  /*0a40*/  FADD.FTZ.RZ R10, R0.reuse, 1 ;  /* 0x3f800000000a7421 */ /* 0x040fe2000001c000 */
[----:B------:R-:W-:Y:S01]  /*0a50*/  ISETP.GE.U32.AND P3, PT, R0, 0x7f800000, PT ;  /* 0x7f8000000000780c */ /* 0x000fe20003f66070 */
[----:B-1----:R-:W-:-:S03]  /*0a60*/  @!P2 FMUL R11, R11, R11 ;  /* 0x0000000b0b0ba220 */ /* 0x002fc60000400000 */
[----:B------:R-:W-:Y:S01]  /*0a70*/  IADD3 R10, R10, -0x3f400000, RZ ;  /* 0xc0c000000a0a7810 */ /* 0x000fe20007ffe0ff */
[----:B------:R-:W-:-:S03]  /*0a80*/  FADD.FTZ.RZ R15, R11, 1 ;  /* 0x3f8000000b0f7421 */ /* 0x000fc6000001c000 */
[----:B------:R-:W-:Y:S01]  /*0a90*/  LOP3.LUT R13, R10, 0xff800000, RZ, 0xc0, !PT ;  /* 0xff8000000a0d7812 */ /* 0x000fe200078ec0ff */
[----:B------:R-:W-:Y:S01]  /*0aa0*/  HFMA2.MMA R10, -RZ, RZ, 1.875, 0 ;  /* 0x3f800000ff0a7435 */ /* 0x000fe200000001ff */
[----:B------:R-:W-:Y:S02]  /*0ab0*/  ISETP.GE.U32.AND P2, PT, R11, 0x7f800000, PT ;  /* 0x7f8000000b00780c */ /* 0x000fe40003f46070 */
[----:B------:R-:W-:Y:S02]  /*0ac0*/  IADD3 R16, R15, -0x3f400000, RZ ;  /* 0xc0c000000f107810 */ /* 0x000fe40007ffe0ff */
[----:B------:R-:W-:Y:S02]  /*0ad0*/  IADD3 R15, -R13, 0x40800000, RZ ;  /* 0x408000000d0f7810 */ /* 0x000fe40007ffe1ff */
[----:B------:R-:W-:Y:S02]  /*0ae0*/  LOP3.LUT R12, R16, 0xff800000, RZ, 0xc0, !PT ;  /* 0xff800000100c7812 */ /* 0x000fe400078ec0ff */
[----:B------:R-:W-:Y:S01]  /*0af0*/  IADD3 R16, R0, -R13, RZ ;  /* 0x8000000d00107210 */ /* 0x000fe20007ffe0ff */
[----:B------:R-:W-:Y:S01]  /*0b00*/  FFMA.FTZ R15, R15, 0.25, -R10 ;  /* 0x3e8000000f0f7823 */ /* 0x000fe2000001080a */
[----:B------:R-:W-:-:S02]  /*0b10*/  IADD3 R17, -R12, 0x40800000, RZ ;  /* 0x408000000c117810 */ /* 0x000fc40007ffe1ff */
[----:B------:R-:W-:Y:S01]  /*0b20*/  IADD3 R14, R11, -R12, RZ ;  /* 0x8000000c0b0e7210 */ /* 0x000fe20007ffe0ff */
[----:B------:R-:W-:Y:S01]  /*0b30*/  FADD R16, R16, R15 ;  /* 0x0000000f10107221 */ /* 0x000fe20000000000 */
[----:B------:R-:W-:Y:S01]  /*0b40*/  I2FP.F32.S32 R12, R12 ;  /* 0x0000000c000c7245 */ /* 0x000fe20000201400 */
[----:B------:R-:W-:Y:S01]  /*0b50*/  FFMA.FTZ R17, R17, 0.25, -R10 ;  /* 0x3e80000011117823 */ /* 0x000fe2000001080a */
[----:B------:R-:W-:Y:S01]  /*0b60*/  I2FP.F32.S32 R13, R13 ;  /* 0x0000000d000d7245 */ /* 0x000fe20000201400 */
[----:B------:R-:W-:Y:S02]  /*0b70*/  FFMA.FTZ R15, R16, -R7, 0.10546888411045074463 ;  /* 0x3dd80012100f7423 */ /* 0x000fe40000010807 */
[----:B------:R-:W-:Y:S01]  /*0b80*/  FADD R14, R14, R17 ;  /* 0x000000110e0e7221 */ /* 0x000fe20000000000 */
[----:B------:R-:W-:Y:S01]  /*0b90*/  FMUL R12, R12, 1.1920928955078125e-07 ;  /* 0x340000000c0c7820 */ /* 0x000fe20000400000 */
[----:B------:R-:W-:Y:S01]  /*0ba0*/  FFMA.FTZ R15, R16, R15, -0.13229703903198242188 ;  /* 0xbe0778e0100f7423 */ /* 0x000fe2000001000f */
[----:B------:R-:W-:Y:S01]  /*0bb0*/  FMUL R13, R13, 1.1920928955078125e-07 ;  /* 0x340000000d0d7820 */ /* 0x000fe20000400000 */
[----:B------:R-:W-:-:S02]  /*0bc0*/  FFMA.FTZ R7, R14, -R7, 0.10546888411045074463 ;  /* 0x3dd800120e077423 */ /* 0x000fc40000010807 */
[----:B------:R-:W-:Y:S02]  /*0bd0*/  FFMA.FTZ R15, R16, R15, 0.14491446316242218018 ;  /* 0x3e146475100f7423 */ /* 0x000fe4000001000f */
[----:B------:R-:W-:Y:S02]  /*0be0*/  FFMA.FTZ R7, R14, R7, -0.13229703903198242188 ;  /* 0xbe0778e00e077423 */ /* 0x000fe40000010007 */
[----:B------:R-:W-:Y:S02]  /*0bf0*/  FFMA.FTZ R15, R16, R15, -0.16641564667224884033 ;  /* 0xbe2a68dd100f7423 */ /* 0x000fe4000001000f */
[----:B------:R-:W-:Y:S02]  /*0c00*/  FFMA.FTZ R7, R14, R7, 0.14491446316242218018 ;  /* 0x3e1464750e077423 */ /* 0x000fe40000010007 */
[----:B------:R-:W-:Y:S02]  /*0c10*/  FFMA.FTZ R15, R16, R15, 0.19988867640495300293 ;  /* 0x3e4caf9e100f7423 */ /* 0x000fe4000001000f */
[----:B------:R-:W-:-:S02]  /*0c20*/  FFMA.FTZ R7, R14, R7, -0.16641564667224884033 ;  /* 0xbe2a68dd0e077423 */ /* 0x000fc40000010007 */
[----:B------:R-:W-:Y:S02]  /*0c30*/  FFMA.FTZ R15, R16, R15, -0.25000196695327758789 ;  /* 0xbe800042100f7423 */ /* 0x000fe4000001000f */
[----:B------:R-:W-:Y:S02]  /*0c40*/  FFMA.FTZ R7, R14, R7, 0.19988867640495300293 ;  /* 0x3e4caf9e0e077423 */ /* 0x000fe40000010007 */
[----:B------:R-:W-:Y:S02]  /*0c50*/  FFMA.FTZ R15, R16, R15, 0.33333510160446166992 ;  /* 0x3eaaaae6100f7423 */ /* 0x000fe4000001000f */
[----:B------:R-:W-:Y:S02]  /*0c60*/  FFMA.FTZ R7, R14, R7, -0.25000196695327758789 ;  /* 0xbe8000420e077423 */ /* 0x000fe40000010007 */
[----:B------:R-:W-:Y:S02]  /*0c70*/  FFMA.FTZ R15, R16, R15, -0.5 ;  /* 0xbf000000100f7423 */ /* 0x000fe4000001000f */
[----:B------:R-:W-:-:S02]  /*0c80*/  FFMA.FTZ R7, R14, R7, 0.33333510160446166992 ;  /* 0x3eaaaae60e077423 */ /* 0x000fc40000010007 */
[----:B------:R-:W-:Y:S02]  /*0c90*/  FMUL R15, R16, R15 ;  /* 0x0000000f100f7220 */ /* 0x000fe40000400000 */
[----:B------:R-:W-:Y:S02]  /*0ca0*/  FFMA.FTZ R7, R14, R7, -0.5 ;  /* 0xbf0000000e077423 */ /* 0x000fe40000010007 */
[----:B------:R-:W-:Y:S02]  /*0cb0*/  FFMA.FTZ R16, R16, R15, R16 ;  /* 0x0000000f10107223 */ /* 0x000fe40000010010 */
[C---:B------:R-:W-:Y:S02]  /*0cc0*/  FMUL R7, R14.reuse, R7 ;  /* 0x000000070e077220 */ /* 0x040fe40000400000 */
[----:B------:R-:W-:Y:S02]  /*0cd0*/  FFMA.FTZ R16, R13, 0.69314718246459960938, R16 ;  /* 0x3f3172180d107823 */ /* 0x000fe40000010010 */
[----:B------:R-:W-:-:S04]  /*0ce0*/  FFMA.FTZ R7, R14, R7, R14 ;  /* 0x000000070e077223 */ /* 0x000fc8000001000e */
[----:B------:R-:W-:Y:S01]  /*0cf0*/  FFMA.FTZ R7, R12, 0.69314718246459960938, R7 ;  /* 0x3f3172180c077823 */ /* 0x000fe20000010007 */
[----:B------:R-:W-:Y:S06]  /*0d00*/  @!P3 BRA `(.L_x_15) ;  /* 0x000000000014b947 */ /* 0x000fec0003800000 */
[C---:B------:R-:W-:Y:S02]  /*0d10*/  ISETP.GE.AND P3, PT, R0.reuse, -0x407fffff, PT ;  /* 0xbf8000010000780c */ /* 0x040fe40003f66270 */
[----:B------:R-:W-:-:S11]  /*0d20*/  FSETP.NEU.AND P4, PT, R0, RZ, PT ;  /* 0x000000ff0000720b */ /* 0x000fd60003f8d000 */
[----:B------:R-:W-:-:S05]  /*0d30*/  @P3 MOV R13, 0x7f800000 ;  /* 0x7f800000000d3802 */ /* 0x000fca0000000f00 */
[----:B------:R-:W-:-:S05]  /*0d40*/  @P3 FFMA.FTZ R16, R0, R13, +INF ;  /* 0x7f80000000103423 */ /* 0x000fca000001000d */
[----:B------:R-:W-:-:S07]  /*0d50*/  FSEL R16, R16, -RZ, P4 ;  /* 0x800000ff10107208 */ /* 0x000fce0002000000 */
.L_x_15:
[----:B------:R-:W-:Y:S05]  /*0d60*/  BSYNC B0 ;  /* 0x0000000000007941 */ /* 0x000fea0003800000 */
.L_x_14:
[----:B------:R-:W-:Y:S04]  /*0d70*/  BSSY B0, `(.L_x_16) ;  /* 0x0000007000007945 */ /* 0x000fe80003800000 */
[----:B------:R-:W-:Y:S05]  /*0d80*/  @!P2 BRA `(.L_x_17) ;  /* 0x000000000014a947 */ /* 0x000fea0003800000 */
[C---:B------:R-:W-:Y:S02]  /*0d90*/  ISETP.GE.AND P2, PT, R11.reuse, -0x407fffff, PT ;  /* 0xbf8000010b00780c */ /* 0x040fe40003f46270 */
[----:B------:R-:W-:-:S11]  /*0da0*/  FSETP.NEU.AND P3, PT, R11, RZ, PT ;  /* 0x000000ff0b00720b */ /* 0x000fd60003f6d000 */
[----:B------:R-:W-:-:S05]  /*0db0*/  @P2 MOV R0, 0x7f800000 ;  /* 0x7f80000000002802 */ /* 0x000fca0000000f00 */
[----:B------:R-:W-:-:S05]  /*0dc0*/  @P2 FFMA.FTZ R7, R11, R0, +INF ;  /* 0x7f8000000b072423 */ /* 0x000fca0000010000 */
[----:B------:R-:W-:-:S07]  /*0dd0*/  FSEL R7, R7, -RZ, P3 ;  /* 0x800000ff07077208 */ /* 0x000fce0001800000 */
.L_x_17:
[----:B------:R-:W-:Y:S05]  /*0de0*/  BSYNC B0 ;  /* 0x0000000000007941 */ /* 0x000fea0003800000 */
.L_x_16:
        /* <DEDUP_REMOVED lines=8> */
[----:B------:R-:W-:-:S05]  /*0e70*/  FSETP.GE.AND P1, PT, R14, 9.010913848876953125, PT ;  /* 0x41102cb40e00780b */ /* 0x000fca0003f26000 */
[----:B------:R-:W1:Y:S02]  /*0e80*/  MUFU.EX2 R0, R0 ;  /* 0x0000000000007308 */ /* 0x000e640000000800 */
[----:B-1----:R-:W-:-:S06]  /*0e90*/  FADD R11, R0, 1 ;  /* 0x3f800000000b7421 */ /* 0x002fcc0000000000 */
[----:B------:R-:W1:Y:S02]  /*0ea0*/  MUFU.RCP R11, R11 ;  /* 0x0000000b000b7308 */ /* 0x000e640000001000 */
[----:B-1----:R-:W-:-:S05]  /*0eb0*/  FFMA.FTZ R12, R11, -2, R10 ;  /* 0xc00000000b0c7823 */ /* 0x002fca000001000a */
[----:B------:R-:W-:-:S04]  /*0ec0*/  FSEL R12, R12, 1, !P1 ;  /* 0x3f8000000c0c7808 */ /* 0x000fc80004800000 */
[----:B------:R-:W-:Y:S01]  /*0ed0*/  LOP3.LUT R12, R12, 0x80000000, R13, 0xf8, !PT ;  /* 0x800000000c0c7812 */ /* 0x000fe200078ef80d */
[----:B------:R-:W-:Y:S06]  /*0ee0*/  BRA `(.L_x_20) ;  /* 0x00000000001c7947 */ /* 0x000fec0003800000 */
.L_x_19:
[----:B------:R-:W-:Y:S01]  /*0ef0*/  HFMA2.MMA R0, -RZ, RZ, 1.125, -9232 ;  /* 0x3c80f082ff007435 */ /* 0x000fe200000001ff */
[----:B------:R-:W-:-:S09]  /*0f00*/  FMUL R11, R13, R13 ;  /* 0x0000000d0d0b7220 */ /* 0x000fd20000400000 */
[----:B------:R-:W-:-:S04]  /*0f10*/  FFMA.FTZ R0, R11, R0, -0.052303962409496307373 ;  /* 0xbd563cae0b007423 */ /* 0x000fc80000010000 */
[----:B------:R-:W-:-:S04]  /*0f20*/  FFMA.FTZ R0, R11, R0, 0.1331529766321182251 ;  /* 0x3e0859410b007423 */ /* 0x000fc80000010000 */
[----:B------:R-:W-:-:S04]  /*0f30*/  FFMA.FTZ R0, R11, R0, -0.33332768082618713379 ;  /* 0xbeaaa9ed0b007423 */ /* 0x000fc80000010000 */
[----:B------:R-:W-:-:S04]  /*0f40*/  FFMA.FTZ R0, R11, R0, RZ ;  /* 0x000000000b007223 */ /* 0x000fc800000100ff */
[----:B------:R-:W-:-:S07]  /*0f50*/  FFMA.FTZ R12, R13, R0, R13 ;  /* 0x000000000d0c7223 */ /* 0x000fce000001000d */
.L_x_20:
[----:B------:R-:W-:Y:S05]  /*0f60*/  BSYNC B0 ;  /* 0x0000000000007941 */ /* 0x000fea0003800000 */
.L_x_18:
[----:B------:R-:W-:Y:S01]  /*0f70*/  FADD.FTZ R13, |R7|, -RZ ;  /* 0x800000ff070d7221 */ /* 0x000fe20000010200 */
[----:B------:R-:W-:Y:S04]  /*0f80*/  BSSY B0, `(.L_x_21) ;  /* 0x0000013000007945 */ /* 0x000fe80003800000 */
        /* <DEDUP_REMOVED lines=11> */
.L_x_22:
[----:B------:R-:W-:Y:S01]  /*1040*/  MOV R0, 0x3c80f082 ;  /* 0x3c80f08200007802 */ /* 0x000fe20000000f00 */
[----:B------:R-:W-:-:S04]  /*1050*/  FMUL R11, R7, R7 ;  /* 0x00000007070b7220 */ /* 0x000fc80000400000 */
[----:B------:R-:W-:-:S04]  /*1060*/  FFMA.FTZ R0, R11, R0, -0.052303962409496307373 ;  /* 0xbd563cae0b007423 */ /* 0x000fc80000010000 */
[----:B------:R-:W-:-:S04]  /*1070*/  FFMA.FTZ R0, R11, R0, 0.1331529766321182251 ;  /* 0x3e0859410b007423 */ /* 0x000fc80000010000 */
[----:B------:R-:W-:-:S04]  /*1080*/  FFMA.FTZ R0, R11, R0, -0.33332768082618713379 ;  /* 0xbeaaa9ed0b007423 */ /* 0x000fc80000010000 */
[----:B------:R-:W-:-:S04]  /*1090*/  FFMA.FTZ R0, R11, R0, RZ ;  /* 0x000000000b007223 */ /* 0x000fc800000100ff */
[----:B------:R-:W-:-:S07]  /*10a0*/  FFMA.FTZ R7, R7, R0, R7 ;  /* 0x0000000007077223 */ /* 0x000fce0000010007 */
.L_x_23:
[----:B------:R-:W-:Y:S05]  /*10b0*/  BSYNC B0 ;  /* 0x0000000000007941 */ /* 0x000fea0003800000 */
.L_x_21:
[----:B------:R-:W0:Y:S01]  /*10c0*/  LDC.64 R10, c[0x0][0x220] ;  /* 0x00008800ff0a7b82 */ /* 0x000e220000000a00 */
[----:B------:R-:W-:Y:S01]  /*10d0*/  FMUL R8, R3, R8 ;  /* 0x0000000803087220 */ /* 0x000fe20000400000 */
[----:B------:R-:W-:Y:S01]  /*10e0*/  FMUL R9, R2, R9 ;  /* 0x0000000902097220 */ /* 0x000fe20000400000 */
[----:B------:R-:W-:Y:S01]  /*10f0*/  @P0 FMUL R8, R5, R12 ;  /* 0x0000000c05080220 */ /* 0x000fe20000400000 */
[----:B------:R-:W-:Y:S01]  /*1100*/  @P0 FMUL R9, R6, R7 ;  /* 0x0000000706090220 */ /* 0x000fe20000400000 */
[----:B0-----:R-:W-:-:S05]  /*1110*/  IMAD.WIDE R2, R4, 0x4, R10 ;  /* 0x0000000404027825 */ /* 0x001fca00078e020a */
[----:B------:R-:W-:Y:S01]  /*1120*/  STG.E.64 desc[UR4][R2.64], R8 ;  /* 0x0000000802007986 */ /* 0x000fe2000c101b04 */
[----:B------:R-:W-:Y:S05]  /*1130*/  EXIT ;  /* 0x000000000000794d */ /* 0x000fea0003800000 */
.L_x_24:
[----:B------:R-:W-:-:S00]  /*1140*/  BRA `(.L_x_24) ;  /* 0xfffffffc00fc7947 */ /* 0x000fc0000383ffff */
[----:B------:R-:W-:-:S00]  /*1150*/  NOP ;  /* 0x0000000000007918 */ /* 0x000fc00000000000 */
        /* <DEDUP_REMOVED lines=10> */
.L_x_25:


//--------------------- .nv.global.init           --------------------------
	.section	.nv.global.init,"aw",@progbits
.nv.global.init:
	.type		_$_str,@object
	.size		_$_str,(.L_0 - _$_str)
_$_str:
        /*0000*/ 	.byte	0x5f, 0x5f, 0x43, 0x55, 0x44, 0x41, 0x5f, 0x46, 0x54, 0x5a, 0x00
.L_0:


//--------------------- .nv.constant0.triton_poi_fused_cat_33 --------------------------
	.section	.nv.constant0.triton_poi_fused_cat_33,"a",@progbits
	.sectionflags	@""
	.align	4
.nv.constant0.triton_poi_fused_cat_33:
	.zero		556
